//
// Generated by NVIDIA NVVM Compiler
//
// Compiler Build ID: CL-36424714
// Cuda compilation tools, release 13.0, V13.0.88
// Based on NVVM 20.0.0
//

.version 9.0
.target sm_100
.address_size 64

	// .globl	_Z7mat_mulPiS_S_

.visible .entry _Z7mat_mulPiS_S_(
	.param .u64 .ptr .align 1 _Z7mat_mulPiS_S__param_0,
	.param .u64 .ptr .align 1 _Z7mat_mulPiS_S__param_1,
	.param .u64 .ptr .align 1 _Z7mat_mulPiS_S__param_2
)
{
	.reg .pred 	%p<5>;
	.reg .b32 	%r<32>;
	.reg .b64 	%rd<18>;

	ld.param.u64 	%rd5, [_Z7mat_mulPiS_S__param_0];
	ld.param.u64 	%rd6, [_Z7mat_mulPiS_S__param_1];
	ld.param.u64 	%rd7, [_Z7mat_mulPiS_S__param_2];
	mov.u32 	%r9, %ctaid.y;
	mov.u32 	%r10, %ntid.y;
	mov.u32 	%r11, %tid.y;
	mad.lo.s32 	%r1, %r9, %r10, %r11;
	mov.u32 	%r12, %ctaid.x;
	mov.u32 	%r13, %ntid.x;
	mov.u32 	%r14, %tid.x;
	mad.lo.s32 	%r2, %r12, %r13, %r14;
	setp.gt.u32 	%p1, %r1, 299;
	setp.gt.s32 	%p2, %r2, 199;
	or.pred  	%p3, %p1, %p2;
	@%p3 bra 	$L__BB0_4;
	mul.lo.s32 	%r16, %r1, 500;
	mul.wide.u32 	%rd8, %r16, 4;
	cvta.to.global.u64 	%rd9, %rd5;
	add.s64 	%rd10, %rd8, %rd9;
	add.s64 	%rd17, %rd10, 8;
	cvta.to.global.u64 	%rd11, %rd6;
	add.s64 	%rd2, %rd11, 1600;
	mov.b32 	%r30, 0;
	mov.u32 	%r29, %r2;
	mov.u32 	%r31, %r30;
$L__BB0_2:
	mul.wide.s32 	%rd12, %r29, 4;
	add.s64 	%rd13, %rd2, %rd12;
	ld.global.u32 	%r17, [%rd17+-8];
	ld.global.u32 	%r18, [%rd13+-1600];
	mad.lo.s32 	%r19, %r18, %r17, %r30;
	ld.global.u32 	%r20, [%rd17+-4];
	ld.global.u32 	%r21, [%rd13+-800];
	mad.lo.s32 	%r22, %r21, %r20, %r19;
	ld.global.u32 	%r23, [%rd17];
	ld.global.u32 	%r24, [%rd13];
	mad.lo.s32 	%r25, %r24, %r23, %r22;
	ld.global.u32 	%r26, [%rd17+4];
	ld.global.u32 	%r27, [%rd13+800];
	mad.lo.s32 	%r30, %r27, %r26, %r25;
	add.s32 	%r31, %r31, 4;
	add.s64 	%rd17, %rd17, 16;
	add.s32 	%r29, %r29, 800;
	setp.ne.s32 	%p4, %r31, 500;
	@%p4 bra 	$L__BB0_2;
	mad.lo.s32 	%r28, %r1, 200, %r2;
	cvta.to.global.u64 	%rd14, %rd7;
	mul.wide.s32 	%rd15, %r28, 4;
	add.s64 	%rd16, %rd14, %rd15;
	st.global.u32 	[%rd16], %r30;
$L__BB0_4:
	ret;

}


// ===== COMPILED SASS (sm_100) =====

	.target	sm_100

	.elftype	@"ET_EXEC"


//--------------------- .note.nv.tkinfo           --------------------------
	.section	.note.nv.tkinfo,"",@"SHT_NOTE"
	.sectionflags	@"SHF_NOTE_NV_TKINFO"
	.tkinfo
        /*0018*/ 	.word	0x00000002
        /*0030*/ 	.string	""
        /*0030*/ 	.string	"ptxas"
        /*0030*/ 	.string	"Cuda compilation tools, release 13.0, V13.0.88"
        /*0030*/ 	.string	"Build cuda_13.0.r13.0/compiler.36424714_0"
        /*0030*/ 	.string	"-arch sm_100 -m 64 "



//--------------------- .note.nv.cuinfo           --------------------------
	.section	.note.nv.cuinfo,"",@"SHT_NOTE"
	.sectionflags	@"SHF_NOTE_NV_CUINFO"
        /*0018*/ 	.short	0x0002
        /*001a*/ 	.short	0x0064
        /*001c*/ 	.short	0x0082
	.zero		2


//--------------------- .nv.info                  --------------------------
	.section	.nv.info,"",@"SHT_CUDA_INFO"
	.align	4


	//----- nvinfo : EIATTR_REGCOUNT
	.align		4
        /*0000*/ 	.byte	0x04, 0x2f
        /*0002*/ 	.short	(.L_1 - .L_0)
	.align		4
.L_0:
        /*0004*/ 	.word	index@(_Z7mat_mulPiS_S_)
        /*0008*/ 	.word	0x00000020


	//----- nvinfo : EIATTR_FRAME_SIZE
	.align		4
.L_1:
        /*000c*/ 	.byte	0x04, 0x11
        /*000e*/ 	.short	(.L_3 - .L_2)
	.align		4
.L_2:
        /*0010*/ 	.word	index@(_Z7mat_mulPiS_S_)
        /*0014*/ 	.word	0x00000000


	//----- nvinfo : EIATTR_MIN_STACK_SIZE
	.align		4
.L_3:
        /*0018*/ 	.byte	0x04, 0x12
        /*001a*/ 	.short	(.L_5 - .L_4)
	.align		4
.L_4:
        /*001c*/ 	.word	index@(_Z7mat_mulPiS_S_)
        /*0020*/ 	.word	0x00000000
.L_5:


//--------------------- .nv.compat                --------------------------
	.section	.nv.compat,"",@"SHT_CUDA_COMPAT_INFO"
	.align	4
        /*0000*/ 	.byte	0x02, 0x09, 0x00, 0x00, 0x02, 0x02, 0x01, 0x00, 0x02, 0x05, 0x05, 0x00, 0x03, 0x07, 0x01, 0x01
        /*0010*/ 	.byte	0x02, 0x03, 0x00, 0x00, 0x02, 0x06, 0x01, 0x00, 0x04, 0x0b, 0x08, 0x00, 0x09, 0x00, 0x00, 0x00
        /*0020*/ 	.byte	0x00, 0x00, 0x00, 0x00


//--------------------- .nv.info._Z7mat_mulPiS_S_ --------------------------
	.section	.nv.info._Z7mat_mulPiS_S_,"",@"SHT_CUDA_INFO"
	.sectionflags	@""
	.align	4


	//----- nvinfo : EIATTR_CUDA_API_VERSION
	.align		4
        /*0000*/ 	.byte	0x04, 0x37
        /*0002*/ 	.short	(.L_7 - .L_6)
.L_6:
        /*0004*/ 	.word	0x00000082


	//----- nvinfo : EIATTR_KPARAM_INFO
	.align		4
.L_7:
        /*0008*/ 	.byte	0x04, 0x17
        /*000a*/ 	.short	(.L_9 - .L_8)
.L_8:
        /*000c*/ 	.word	0x00000000
        /*0010*/ 	.short	0x0002
        /*0012*/ 	.short	0x0010
        /*0014*/ 	.byte	0x00, 0xf5, 0x21, 0x00


	//----- nvinfo : EIATTR_KPARAM_INFO
	.align		4
.L_9:
        /*0018*/ 	.byte	0x04, 0x17
        /*001a*/ 	.short	(.L_11 - .L_10)
.L_10:
        /*001c*/ 	.word	0x00000000
        /*0020*/ 	.short	0x0001
        /*0022*/ 	.short	0x0008
        /*0024*/ 	.byte	0x00, 0xf5, 0x21, 0x00


	//----- nvinfo : EIATTR_KPARAM_INFO
	.align		4
.L_11:
        /*0028*/ 	.byte	0x04, 0x17
        /*002a*/ 	.short	(.L_13 - .L_12)
.L_12:
        /*002c*/ 	.word	0x00000000
        /*0030*/ 	.short	0x0000
        /*0032*/ 	.short	0x0000
        /*0034*/ 	.byte	0x00, 0xf5, 0x21, 0x00


	//----- nvinfo : EIATTR_SPARSE_MMA_MASK
	.align		4
.L_13:
        /*0038*/ 	.byte	0x03, 0x50
        /*003a*/ 	.short	0x0000


	//----- nvinfo : EIATTR_MAXREG_COUNT
	.align		4
        /*003c*/ 	.byte	0x03, 0x1b
        /*003e*/ 	.short	0x00ff


	//----- nvinfo : EIATTR_MERCURY_ISA_VERSION
	.align		4
        /*0040*/ 	.byte	0x03, 0x5f
        /*0042*/ 	.short	0x0101


	//----- nvinfo : EIATTR_VRC_CTA_INIT_COUNT
	.align		4
        /*0044*/ 	.byte	0x02, 0x4a
	.zero		1
	.zero		1


	//----- nvinfo : EIATTR_EXIT_INSTR_OFFSETS
	.align		4
        /*0048*/ 	.byte	0x04, 0x1c
        /*004a*/ 	.short	(.L_15 - .L_14)


	//   ....[0]....
.L_14:
        /*004c*/ 	.word	0x000000b0


	//   ....[1]....
        /*0050*/ 	.word	0x00000f50


	//----- nvinfo : EIATTR_CBANK_PARAM_SIZE
	.align		4
.L_15:
        /*0054*/ 	.byte	0x03, 0x19
        /*0056*/ 	.short	0x0018


	//----- nvinfo : EIATTR_PARAM_CBANK
	.align		4
        /*0058*/ 	.byte	0x04, 0x0a
        /*005a*/ 	.short	(.L_17 - .L_16)
	.align		4
.L_16:
        /*005c*/ 	.word	index@(.nv.constant0._Z7mat_mulPiS_S_)
        /*0060*/ 	.short	0x0380
        /*0062*/ 	.short	0x0018


	//----- nvinfo : EIATTR_SW_WAR
	.align		4
.L_17:
        /*0064*/ 	.byte	0x04, 0x36
        /*0066*/ 	.short	(.L_19 - .L_18)
.L_18:
        /*0068*/ 	.word	0x00000008
.L_19:


//--------------------- .nv.callgraph             --------------------------
	.section	.nv.callgraph,"",@"SHT_CUDA_CALLGRAPH"
	.align	4
	.sectionentsize	8
	.align		4
        /*0000*/ 	.word	0x00000000
	.align		4
        /*0004*/ 	.word	0xffffffff
	.align		4
        /*0008*/ 	.word	0x00000000
	.align		4
        /*000c*/ 	.word	0xfffffffe
	.align		4
        /*0010*/ 	.word	0x00000000
	.align		4
        /*0014*/ 	.word	0xfffffffd
	.align		4
        /*0018*/ 	.word	0x00000000
	.align		4
        /*001c*/ 	.word	0xfffffffc


//--------------------- .text._Z7mat_mulPiS_S_    --------------------------
	.section	.text._Z7mat_mulPiS_S_,"ax",@progbits
	.align	128
        .global         _Z7mat_mulPiS_S_
        .type           _Z7mat_mulPiS_S_,@function
        .size           _Z7mat_mulPiS_S_,(.L_x_2 - _Z7mat_mulPiS_S_)
        .other          _Z7mat_mulPiS_S_,@"STO_CUDA_ENTRY STV_DEFAULT"
_Z7mat_mulPiS_S_:
.text._Z7mat_mulPiS_S_:
[----:B------:R-:W-:Y:S01]  /*0000*/  LDC R1, c[0x0][0x37c] ;  /* 0x0000df00ff017b82 */ /* 0x000fe20000000800 */
[----:B------:R-:W0:Y:S07]  /*0010*/  S2R R2, SR_TID.X ;  /* 0x0000000000027919 */ /* 0x000e2e0000002100 */
[----:B------:R-:W1:Y:S01]  /*0020*/  LDC R0, c[0x0][0x364] ;  /* 0x0000d900ff007b82 */ /* 0x000e620000000800 */
[----:B------:R-:W1:Y:S07]  /*0030*/  S2R R3, SR_TID.Y ;  /* 0x0000000000037919 */ /* 0x000e6e0000002200 */
[----:B------:R-:W0:Y:S08]  /*0040*/  S2UR UR5, SR_CTAID.X ;  /* 0x00000000000579c3 */ /* 0x000e300000002500 */
[----:B------:R-:W0:Y:S08]  /*0050*/  LDC R11, c[0x0][0x360] ;  /* 0x0000d800ff0b7b82 */ /* 0x000e300000000800 */
[----:B------:R-:W1:Y:S01]  /*0060*/  S2UR UR4, SR_CTAID.Y ;  /* 0x00000000000479c3 */ /* 0x000e620000002600 */
[----:B0-----:R-:W-:-:S05]  /*0070*/  IMAD R11, R11, UR5, R2 ;  /* 0x000000050b0b7c24 */ /* 0x001fca000f8e0202 */
[----:B------:R-:W-:Y:S01]  /*0080*/  ISETP.GT.AND P0, PT, R11, 0xc7, PT ;  /* 0x000000c70b00780c */ /* 0x000fe20003f04270 */
[----:B-1----:R-:W-:-:S05]  /*0090*/  IMAD R0, R0, UR4, R3 ;  /* 0x0000000400007c24 */ /* 0x002fca000f8e0203 */
[----:B------:R-:W-:-:S13]  /*00a0*/  ISETP.GT.U32.OR P0, PT, R0, 0x12b, P0 ;  /* 0x0000012b0000780c */ /* 0x000fda0000704470 */
[----:B------:R-:W-:Y:S05]  /*00b0*/  @P0 EXIT ;  /* 0x000000000000094d */ /* 0x000fea0003800000 */
[----:B------:R-:W0:Y:S01]  /*00c0*/  LDCU.64 UR4, c[0x0][0x388] ;  /* 0x00007100ff0477ac */ /* 0x000e220008000a00 */
[----:B------:R-:W1:Y:S01]  /*00d0*/  LDC.64 R4, c[0x0][0x380] ;  /* 0x0000e000ff047b82 */ /* 0x000e620000000a00 */
[----:B------:R-:W-:Y:S01]  /*00e0*/  IMAD R7, R0, 0x1f4, RZ ;  /* 0x000001f400077824 */ /* 0x000fe200078e02ff */
[----:B------:R-:W2:Y:S01]  /*00f0*/  LDCU.64 UR6, c[0x0][0x358] ;  /* 0x00006b00ff0677ac */ /* 0x000ea20008000a00 */
[----:B0-----:R-:W-:-:S04]  /*0100*/  UIADD3 UR4, UP0, UPT, UR4, 0x640, URZ ;  /* 0x0000064004047890 */ /* 0x001fc8000ff1e0ff */
[----:B------:R-:W-:Y:S02]  /*0110*/  UIADD3.X UR5, UPT, UPT, URZ, UR5, URZ, UP0, !UPT ;  /* 0x00000005ff057290 */ /* 0x000fe400087fe4ff */
[----:B------:R-:W-:Y:S01]  /*0120*/  MOV R2, UR4 ;  /* 0x0000000400027c02 */ /* 0x000fe20008000f00 */
[----:B-1----:R-:W-:-:S03]  /*0130*/  IMAD.WIDE.U32 R4, R7, 0x4, R4 ;  /* 0x0000000407047825 */ /* 0x002fc600078e0004 */
[----:B------:R-:W-:Y:S02]  /*0140*/  MOV R3, UR5 ;  /* 0x0000000500037c02 */ /* 0x000fe40008000f00 */
[----:B--2---:R-:W2:Y:S01]  /*0150*/  LDG.E R16, desc[UR6][R4.64] ;  /* 0x0000000604107981 */ /* 0x004ea2000c1e1900 */
[----:B------:R-:W-:-:S03]  /*0160*/  IMAD.WIDE R6, R11, 0x4, R2 ;  /* 0x000000040b067825 */ /* 0x000fc600078e0202 */
[----:B------:R-:W3:Y:S04]  /*0170*/  LDG.E R18, desc[UR6][R4.64+0x4] ;  /* 0x0000040604127981 */ /* 0x000ee8000c1e1900 */
[----:B------:R-:W2:Y:S04]  /*0180*/  LDG.E R19, desc[UR6][R6.64+-0x640] ;  /* 0xfff9c00606137981 */ /* 0x000ea8000c1e1900 */
[----:B------:R-:W3:Y:S01]  /*0190*/  LDG.E R21, desc[UR6][R6.64+-0x320] ;  /* 0xfffce00606157981 */ /* 0x000ee2000c1e1900 */
[----:B------:R-:W-:-:S03]  /*01a0*/  IADD3 R9, PT, PT, R11, 0x320, RZ ;  /* 0x000003200b097810 */ /* 0x000fc60007ffe0ff */
[----:B------:R-:W4:Y:S04]  /*01b0*/  LDG.E R20, desc[UR6][R4.64+0x8] ;  /* 0x0000080604147981 */ /* 0x000f28000c1e1900 */
[----:B------:R-:W4:Y:S01]  /*01c0*/  LDG.E R23, desc[UR6][R6.64] ;  /* 0x0000000606177981 */ /* 0x000f22000c1e1900 */
[----:B------:R-:W-:-:S03]  /*01d0*/  IMAD.WIDE R8, R9, 0x4, R2 ;  /* 0x0000000409087825 */ /* 0x000fc600078e0202 */
[----:B------:R0:W5:Y:S04]  /*01e0*/  LDG.E R22, desc[UR6][R6.64+0x320] ;  /* 0x0003200606167981 */ /* 0x000168000c1e1900 */
[----:B------:R-:W5:Y:S04]  /*01f0*/  LDG.E R25, desc[UR6][R4.64+0xc] ;  /* 0x00000c0604197981 */ /* 0x000f68000c1e1900 */
[----:B------:R-:W5:Y:S04]  /*0200*/  LDG.E R14, desc[UR6][R4.64+0x10] ;  /* 0x00001006040e7981 */ /* 0x000f68000c1e1900 */
[----:B------:R-:W5:Y:S04]  /*0210*/  LDG.E R17, desc[UR6][R8.64+-0x640] ;  /* 0xfff9c00608117981 */ /* 0x000f68000c1e1900 */
[----:B------:R-:W5:Y:S04]  /*0220*/  LDG.E R12, desc[UR6][R4.64+0x14] ;  /* 0x00001406040c7981 */ /* 0x000f68000c1e1900 */
[----:B------:R-:W5:Y:S04]  /*0230*/  LDG.E R15, desc[UR6][R8.64+-0x320] ;  /* 0xfffce006080f7981 */ /* 0x000f68000c1e1900 */
[----:B------:R-:W5:Y:S04]  /*0240*/  LDG.E R13, desc[UR6][R4.64+0x18] ;  /* 0x00001806040d7981 */ /* 0x000f68000c1e1900 */
[----:B------:R-:W5:Y:S01]  /*0250*/  LDG.E R10, desc[UR6][R8.64] ;  /* 0x00000006080a7981 */ /* 0x000f62000c1e1900 */
[----:B------:R-:W-:-:S05]  /*0260*/  IADD3 R27, PT, PT, R11, 0x640, RZ ;  /* 0x000006400b1b7810 */ /* 0x000fca0007ffe0ff */
[----:B0-----:R-:W-:Y:S01]  /*0270*/  IMAD.WIDE R6, R27, 0x4, R2 ;  /* 0x000000041b067825 */ /* 0x001fe200078e0202 */
[----:B------:R-:W-:-:S04]  /*0280*/  IADD3 R29, PT, PT, R11, 0x960, RZ ;  /* 0x000009600b1d7810 */ /* 0x000fc80007ffe0ff */
[----:B------:R-:W5:Y:S01]  /*0290*/  LDG.E R27, desc[UR6][R6.64+0x320] ;  /* 0x00032006061b7981 */ /* 0x000f62000c1e1900 */
[----:B--2---:R-:W-:-:S03]  /*02a0*/  IMAD R24, R16, R19, RZ ;  /* 0x0000001310187224 */ /* 0x004fc600078e02ff */
[----:B------:R0:W2:Y:S04]  /*02b0*/  LDG.E R16, desc[UR6][R8.64+0x320] ;  /* 0x0003200608107981 */ /* 0x0000a8000c1e1900 */
[----:B------:R-:W2:Y:S01]  /*02c0*/  LDG.E R19, desc[UR6][R4.64+0x1c] ;  /* 0x00001c0604137981 */ /* 0x000ea2000c1e1900 */
[----:B---3--:R-:W-:-:S03]  /*02d0*/  IMAD R24, R18, R21, R24 ;  /* 0x0000001512187224 */ /* 0x008fc600078e0218 */
[----:B------:R-:W3:Y:S04]  /*02e0*/  LDG.E R18, desc[UR6][R4.64+0x20] ;  /* 0x0000200604127981 */ /* 0x000ee8000c1e1900 */
[----:B------:R-:W3:Y:S01]  /*02f0*/  LDG.E R21, desc[UR6][R6.64+-0x640] ;  /* 0xfff9c00606157981 */ /* 0x000ee2000c1e1900 */
[----:B----4-:R-:W-:-:S03]  /*0300*/  IMAD R24, R20, R23, R24 ;  /* 0x0000001714187224 */ /* 0x010fc600078e0218 */
[----:B------:R-:W4:Y:S04]  /*0310*/  LDG.E R20, desc[UR6][R4.64+0x24] ;  /* 0x0000240604147981 */ /* 0x000f28000c1e1900 */
[----:B------:R-:W4:Y:S01]  /*0320*/  LDG.E R23, desc[UR6][R6.64+-0x320] ;  /* 0xfffce00606177981 */ /* 0x000f22000c1e1900 */
[----:B-----5:R-:W-:-:S03]  /*0330*/  IMAD R26, R25, R22, R24 ;  /* 0x00000016191a7224 */ /* 0x020fc600078e0218 */
[----:B------:R-:W5:Y:S01]  /*0340*/  LDG.E R22, desc[UR6][R4.64+0x28] ;  /* 0x0000280604167981 */ /* 0x000f62000c1e1900 */
[----:B0-----:R-:W-:-:S03]  /*0350*/  IMAD.WIDE R8, R29, 0x4, R2 ;  /* 0x000000041d087825 */ /* 0x001fc600078e0202 */
[----:B------:R-:W5:Y:S01]  /*0360*/  LDG.E R25, desc[UR6][R6.64] ;  /* 0x0000000606197981 */ /* 0x000f62000c1e1900 */
[----:B------:R-:W-:-:S03]  /*0370*/  IMAD R26, R14, R17, R26 ;  /* 0x000000110e1a7224 */ /* 0x000fc600078e021a */
[----:B------:R-:W5:Y:S04]  /*0380*/  LDG.E R24, desc[UR6][R4.64+0x2c] ;  /* 0x00002c0604187981 */ /* 0x000f68000c1e1900 */
[----:B------:R-:W5:Y:S01]  /*0390*/  LDG.E R14, desc[UR6][R4.64+0x30] ;  /* 0x00003006040e7981 */ /* 0x000f62000c1e1900 */
[----:B------:R-:W-:-:S03]  /*03a0*/  IMAD R26, R12, R15, R26 ;  /* 0x0000000f0c1a7224 */ /* 0x000fc600078e021a */
[----:B------:R-:W5:Y:S04]  /*03b0*/  LDG.E R17, desc[UR6][R8.64+-0x640] ;  /* 0xfff9c00608117981 */ /* 0x000f68000c1e1900 */
[----:B------:R-:W5:Y:S01]  /*03c0*/  LDG.E R12, desc[UR6][R4.64+0x34] ;  /* 0x00003406040c7981 */ /* 0x000f62000c1e1900 */
[----:B------:R-:W-:-:S03]  /*03d0*/  IMAD R26, R13, R10, R26 ;  /* 0x0000000a0d1a7224 */ /* 0x000fc600078e021a */
[----:B------:R-:W5:Y:S04]  /*03e0*/  LDG.E R15, desc[UR6][R8.64+-0x320] ;  /* 0xfffce006080f7981 */ /* 0x000f68000c1e1900 */
[----:B------:R-:W5:Y:S04]  /*03f0*/  LDG.E R13, desc[UR6][R4.64+0x38] ;  /* 0x00003806040d7981 */ /* 0x000f68000c1e1900 */
[----:B------:R-:W5:Y:S04]  /*0400*/  LDG.E R6, desc[UR6][R8.64] ;  /* 0x0000000608067981 */ /* 0x000f68000c1e1900 */
[----:B------:R-:W5:Y:S04]  /*0410*/  LDG.E R7, desc[UR6][R8.64+0x320] ;  /* 0x0003200608077981 */ /* 0x000f68000c1e1900 */
[----:B------:R-:W5:Y:S01]  /*0420*/  LDG.E R10, desc[UR6][R4.64+0x3c] ;  /* 0x00003c06040a7981 */ /* 0x000f62000c1e1900 */
[----:B------:R-:W-:Y:S01]  /*0430*/  UMOV UR4, 0x10 ;  /* 0x0000001000047882 */ /* 0x000fe20000000000 */
[----:B--2---:R-:W-:-:S04]  /*0440*/  IMAD R16, R19, R16, R26 ;  /* 0x0000001013107224 */ /* 0x004fc800078e021a */
[----:B---3--:R-:W-:-:S04]  /*0450*/  IMAD R16, R18, R21, R16 ;  /* 0x0000001512107224 */ /* 0x008fc800078e0210 */
[----:B----4-:R-:W-:-:S04]  /*0460*/  IMAD R16, R20, R23, R16 ;  /* 0x0000001714107224 */ /* 0x010fc800078e0210 */
[----:B-----5:R-:W-:-:S04]  /*0470*/  IMAD R16, R22, R25, R16 ;  /* 0x0000001916107224 */ /* 0x020fc800078e0210 */
[----:B------:R-:W-:-:S04]  /*0480*/  IMAD R16, R24, R27, R16 ;  /* 0x0000001b18107224 */ /* 0x000fc800078e0210 */
[----:B------:R-:W-:-:S04]  /*0490*/  IMAD R14, R14, R17, R16 ;  /* 0x000000110e0e7224 */ /* 0x000fc800078e0210 */
[----:B------:R-:W-:Y:S01]  /*04a0*/  IMAD R12, R12, R15, R14 ;  /* 0x0000000f0c0c7224 */ /* 0x000fe200078e020e */
[----:B------:R-:W-:-:S03]  /*04b0*/  IADD3 R14, P0, PT, R4, 0x48, RZ ;  /* 0x00000048040e7810 */ /* 0x000fc60007f1e0ff */
[----:B------:R-:W-:Y:S01]  /*04c0*/  IMAD R6, R13, R6, R12 ;  /* 0x000000060d067224 */ /* 0x000fe200078e020c */
[----:B------:R-:W-:Y:S02]  /*04d0*/  IADD3.X R15, PT, PT, RZ, R5, RZ, P0, !PT ;  /* 0x00000005ff0f7210 */ /* 0x000fe400007fe4ff */
[----:B------:R-:W-:Y:S01]  /*04e0*/  IADD3 R13, PT, PT, R11, 0xc80, RZ ;  /* 0x00000c800b0d7810 */ /* 0x000fe20007ffe0ff */
[----:B------:R-:W-:-:S07]  /*04f0*/  IMAD R8, R10, R7, R6 ;  /* 0x000000070a087224 */ /* 0x000fce00078e0206 */
.L_x_0:
[C---:B------:R-:W-:Y:S01]  /*0500*/  IMAD.WIDE R22, R13.reuse, 0x4, R2 ;  /* 0x000000040d167825 */ /* 0x040fe200078e0202 */
[----:B------:R-:W-:Y:S02]  /*0510*/  MOV R4, R14 ;  /* 0x0000000e00047202 */ /* 0x000fe40000000f00 */
[----:B------:R-:W-:Y:S02]  /*0520*/  MOV R5, R15 ;  /* 0x0000000f00057202 */ /* 0x000fe40000000f00 */
[----:B------:R-:W2:Y:S04]  /*0530*/  LDG.E R18, desc[UR6][R22.64+-0x640] ;  /* 0xfff9c00616127981 */ /* 0x000ea8000c1e1900 */
[----:B------:R-:W2:Y:S04]  /*0540*/  LDG.E R9, desc[UR6][R4.64+-0x8] ;  /* 0xfffff80604097981 */ /* 0x000ea8000c1e1900 */
[----:B------:R-:W3:Y:S04]  /*0550*/  LDG.E R12, desc[UR6][R4.64+-0x4] ;  /* 0xfffffc06040c7981 */ /* 0x000ee8000c1e1900 */
[----:B------:R-:W3:Y:S04]  /*0560*/  LDG.E R17, desc[UR6][R22.64+-0x320] ;  /* 0xfffce00616117981 */ /* 0x000ee8000c1e1900 */
[----:B------:R-:W4:Y:S04]  /*0570*/  LDG.E R10, desc[UR6][R4.64] ;  /* 0x00000006040a7981 */ /* 0x000f28000c1e1900 */
[----:B------:R-:W4:Y:S01]  /*0580*/  LDG.E R15, desc[UR6][R22.64] ;  /* 0x00000006160f7981 */ /* 0x000f22000c1e1900 */
[----:B------:R-:W-:-:S03]  /*0590*/  IADD3 R7, PT, PT, R13, 0x320, RZ ;  /* 0x000003200d077810 */ /* 0x000fc60007ffe0ff */
[----:B------:R-:W5:Y:S02]  /*05a0*/  LDG.E R16, desc[UR6][R22.64+0x320] ;  /* 0x0003200616107981 */ /* 0x000f64000c1e1900 */
[----:B------:R-:W-:Y:S02]  /*05b0*/  IMAD.WIDE R6, R7, 0x4, R2 ;  /* 0x0000000407067825 */ /* 0x000fe400078e0202 */
[----:B------:R-:W5:Y:S04]  /*05c0*/  LDG.E R29, desc[UR6][R4.64+0x4] ;  /* 0x00000406041d7981 */ /* 0x000f68000c1e1900 */
[----:B------:R-:W5:Y:S04]  /*05d0*/  LDG.E R24, desc[UR6][R4.64+0x8] ;  /* 0x0000080604187981 */ /* 0x000f68000c1e1900 */
[----:B------:R-:W5:Y:S04]  /*05e0*/  LDG.E R27, desc[UR6][R6.64+-0x640] ;  /* 0xfff9c006061b7981 */ /* 0x000f68000c1e1900 */
[----:B------:R-:W5:Y:S04]  /*05f0*/  LDG.E R21, desc[UR6][R4.64+0xc] ;  /* 0x00000c0604157981 */ /* 0x000f68000c1e1900 */
[----:B------:R-:W5:Y:S01]  /*0600*/  LDG.E R22, desc[UR6][R6.64+-0x320] ;  /* 0xfffce00606167981 */ /* 0x000f62000c1e1900 */
[----:B------:R-:W-:-:S03]  /*0610*/  IADD3 R26, PT, PT, R13, 0x640, RZ ;  /* 0x000006400d1a7810 */ /* 0x000fc60007ffe0ff */
[----:B------:R-:W5:Y:S04]  /*0620*/  LDG.E R14, desc[UR6][R4.64+0x10] ;  /* 0x00001006040e7981 */ /* 0x000f68000c1e1900 */
[----:B------:R-:W5:Y:S04]  /*0630*/  LDG.E R19, desc[UR6][R6.64] ;  /* 0x0000000606137981 */ /* 0x000f68000c1e1900 */
[----:B------:R0:W5:Y:S04]  /*0640*/  LDG.E R20, desc[UR6][R6.64+0x320] ;  /* 0x0003200606147981 */ /* 0x000168000c1e1900 */
[----:B------:R-:W5:Y:S01]  /*0650*/  LDG.E R25, desc[UR6][R4.64+0x14] ;  /* 0x0000140604197981 */ /* 0x000f62000c1e1900 */
[----:B--2---:R-:W-:-:S02]  /*0660*/  IMAD R18, R9, R18, R8 ;  /* 0x0000001209127224 */ /* 0x004fc400078e0208 */
[----:B------:R-:W-:-:S05]  /*0670*/  IMAD.WIDE R8, R26, 0x4, R2 ;  /* 0x000000041a087825 */ /* 0x000fca00078e0202 */
[----:B------:R-:W2:Y:S01]  /*0680*/  LDG.E R23, desc[UR6][R8.64+-0x640] ;  /* 0xfff9c00608177981 */ /* 0x000ea2000c1e1900 */
[----:B---3--:R-:W-:-:S03]  /*0690*/  IMAD R12, R12, R17, R18 ;  /* 0x000000110c0c7224 */ /* 0x008fc600078e0212 */
[----:B------:R-:W2:Y:S04]  /*06a0*/  LDG.E R18, desc[UR6][R4.64+0x18] ;  /* 0x0000180604127981 */ /* 0x000ea8000c1e1900 */
[----:B------:R-:W3:Y:S01]  /*06b0*/  LDG.E R17, desc[UR6][R8.64+-0x320] ;  /* 0xfffce00608117981 */ /* 0x000ee2000c1e1900 */
[----:B----4-:R-:W-:-:S03]  /*06c0*/  IMAD R26, R10, R15, R12 ;  /* 0x0000000f0a1a7224 */ /* 0x010fc600078e020c */
[----:B------:R-:W3:Y:S04]  /*06d0*/  LDG.E R12, desc[UR6][R4.64+0x1c] ;  /* 0x00001c06040c7981 */ /* 0x000ee8000c1e1900 */
[----:B------:R-:W4:Y:S04]  /*06e0*/  LDG.E R10, desc[UR6][R4.64+0x20] ;  /* 0x00002006040a7981 */ /* 0x000f28000c1e1900 */
[----:B------:R-:W4:Y:S01]  /*06f0*/  LDG.E R15, desc[UR6][R8.64] ;  /* 0x00000006080f7981 */ /* 0x000f22000c1e1900 */
[----:B-----5:R-:W-:Y:S01]  /*0700*/  IMAD R26, R29, R16, R26 ;  /* 0x000000101d1a7224 */ /* 0x020fe200078e021a */
[----:B0-----:R-:W-:-:S02]  /*0710*/  IADD3 R7, PT, PT, R13, 0x960, RZ ;  /* 0x000009600d077810 */ /* 0x001fc40007ffe0ff */
[----:B------:R0:W5:Y:S01]  /*0720*/  LDG.E R16, desc[UR6][R8.64+0x320] ;  /* 0x0003200608107981 */ /* 0x000162000c1e1900 */
[----:B------:R-:W-:Y:S02]  /*0730*/  IMAD R24, R24, R27, R26 ;  /* 0x0000001b18187224 */ /* 0x000fe400078e021a */
[----:B------:R-:W-:Y:S01]  /*0740*/  IMAD.WIDE R6, R7, 0x4, R2 ;  /* 0x0000000407067825 */ /* 0x000fe200078e0202 */
[----:B------:R-:W5:Y:S04]  /*0750*/  LDG.E R29, desc[UR6][R4.64+0x24] ;  /* 0x00002406041d7981 */ /* 0x000f68000c1e1900 */
[----:B------:R-:W5:Y:S01]  /*0760*/  LDG.E R27, desc[UR6][R4.64+0x34] ;  /* 0x00003406041b7981 */ /* 0x000f62000c1e1900 */
[----:B------:R-:W-:-:S03]  /*0770*/  IMAD R22, R21, R22, R24 ;  /* 0x0000001615167224 */ /* 0x000fc600078e0218 */
[----:B------:R-:W5:Y:S04]  /*0780*/  LDG.E R21, desc[UR6][R4.64+0x28] ;  /* 0x0000280604157981 */ /* 0x000f68000c1e1900 */
[----:B------:R-:W5:Y:S01]  /*0790*/  LDG.E R24, desc[UR6][R6.64+-0x640] ;  /* 0xfff9c00606187981 */ /* 0x000f62000c1e1900 */
[----:B------:R-:W-:-:S03]  /*07a0*/  IMAD R22, R14, R19, R22 ;  /* 0x000000130e167224 */ /* 0x000fc600078e0216 */
[----:B------:R-:W5:Y:S04]  /*07b0*/  LDG.E R14, desc[UR6][R4.64+0x2c] ;  /* 0x00002c06040e7981 */ /* 0x000f68000c1e1900 */
[----:B------:R-:W5:Y:S01]  /*07c0*/  LDG.E R19, desc[UR6][R6.64+-0x320] ;  /* 0xfffce00606137981 */ /* 0x000f62000c1e1900 */
[----:B------:R-:W-:Y:S01]  /*07d0*/  IMAD R26, R25, R20, R22 ;  /* 0x00000014191a7224 */ /* 0x000fe200078e0216 */
[----:B0-----:R-:W-:Y:S02]  /*07e0*/  IADD3 R9, PT, PT, R13, 0xc80, RZ ;  /* 0x00000c800d097810 */ /* 0x001fe40007ffe0ff */
[----:B------:R-:W5:Y:S04]  /*07f0*/  LDG.E R20, desc[UR6][R4.64+0x30] ;  /* 0x0000300604147981 */ /* 0x000f68000c1e1900 */
[----:B------:R-:W5:Y:S01]  /*0800*/  LDG.E R25, desc[UR6][R6.64] ;  /* 0x0000000606197981 */ /* 0x000f62000c1e1900 */
[----:B------:R-:W-:-:S03]  /*0810*/  IMAD.WIDE R8, R9, 0x4, R2 ;  /* 0x0000000409087825 */ /* 0x000fc600078e0202 */
[----:B------:R0:W5:Y:S01]  /*0820*/  LDG.E R22, desc[UR6][R6.64+0x320] ;  /* 0x0003200606167981 */ /* 0x000162000c1e1900 */
[----:B--2---:R-:W-:-:S03]  /*0830*/  IMAD R18, R18, R23, R26 ;  /* 0x0000001712127224 */ /* 0x004fc600078e021a */
        /* <DEDUP_REMOVED lines=8> */
[----:B0-----:R-:W-:Y:S01]  /*08c0*/  IADD3 R7, PT, PT, R13, 0xfa0, RZ ;  /* 0x00000fa00d077810 */ /* 0x001fe20007ffe0ff */
[----:B-----5:R-:W-:-:S02]  /*08d0*/  IMAD R26, R29, R16, R26 ;  /* 0x000000101d1a7224 */ /* 0x020fc400078e021a */
[----:B------:R0:W5:Y:S02]  /*08e0*/  LDG.E R16, desc[UR6][R8.64+0x320] ;  /* 0x0003200608107981 */ /* 0x000164000c1e1900 */
[----:B------:R-:W-:-:S04]  /*08f0*/  IMAD.WIDE R6, R7, 0x4, R2 ;  /* 0x0000000407067825 */ /* 0x000fc800078e0202 */
[----:B------:R-:W-:Y:S01]  /*0900*/  IMAD R24, R21, R24, R26 ;  /* 0x0000001815187224 */ /* 0x000fe200078e021a */
        /* <DEDUP_REMOVED lines=9> */
[----:B------:R-:W5:Y:S01]  /*09a0*/  LDG.E R22, desc[UR6][R4.64+0x50] ;  /* 0x0000500604167981 */ /* 0x000f62000c1e1900 */
[----:B0-----:R-:W-:-:S03]  /*09b0*/  IADD3 R9, PT, PT, R13, 0x12c0, RZ ;  /* 0x000012c00d097810 */ /* 0x001fc60007ffe0ff */
[----:B------:R0:W5:Y:S04]  /*09c0*/  LDG.E R27, desc[UR6][R6.64] ;  /* 0x00000006061b7981 */ /* 0x000168000c1e1900 */
[----:B------:R-:W5:Y:S01]  /*09d0*/  LDG.E R24, desc[UR6][R4.64+0x54] ;  /* 0x0000540604187981 */ /* 0x000f62000c1e1900 */
[----:B------:R-:W-:-:S04]  /*09e0*/  IMAD.WIDE R8, R9, 0x4, R2 ;  /* 0x0000000409087825 */ /* 0x000fc800078e0202 */
[----:B--2---:R-:W-:Y:S02]  /*09f0*/  IMAD R18, R18, R23, R26 ;  /* 0x0000001712127224 */ /* 0x004fe400078e021a */
[----:B------:R-:W2:Y:S02]  /*0a00*/  LDG.E R23, desc[UR6][R8.64+-0x320] ;  /* 0xfffce00608177981 */ /* 0x000ea4000c1e1900 */
[----:B---3--:R-:W-:Y:S02]  /*0a10*/  IMAD R18, R12, R17, R18 ;  /* 0x000000110c127224 */ /* 0x008fe400078e0212 */
[----:B------:R-:W3:Y:S04]  /*0a20*/  LDG.E R17, desc[UR6][R4.64+0x58] ;  /* 0x0000580604117981 */ /* 0x000ee8000c1e1900 */
[----:B------:R-:W3:Y:S01]  /*0a30*/  LDG.E R12, desc[UR6][R8.64+-0x640] ;  /* 0xfff9c006080c7981 */ /* 0x000ee2000c1e1900 */
[----:B----4-:R-:W-:-:S03]  /*0a40*/  IMAD R26, R10, R15, R18 ;  /* 0x0000000f0a1a7224 */ /* 0x010fc600078e0212 */
[----:B------:R-:W2:Y:S04]  /*0a50*/  LDG.E R18, desc[UR6][R4.64+0x5c] ;  /* 0x00005c0604127981 */ /* 0x000ea8000c1e1900 */
[----:B------:R-:W4:Y:S04]  /*0a60*/  LDG.E R15, desc[UR6][R4.64+0x60] ;  /* 0x00006006040f7981 */ /* 0x000f28000c1e1900 */
[----:B------:R-:W4:Y:S01]  /*0a70*/  LDG.E R10, desc[UR6][R8.64] ;  /* 0x00000006080a7981 */ /* 0x000f22000c1e1900 */
[----:B0-----:R-:W-:Y:S01]  /*0a80*/  IADD3 R7, PT, PT, R13, 0x15e0, RZ ;  /* 0x000015e00d077810 */ /* 0x001fe20007ffe0ff */
[----:B-----5:R-:W-:-:S04]  /*0a90*/  IMAD R21, R21, R16, R26 ;  /* 0x0000001015157224 */ /* 0x020fc800078e021a */
[----:B------:R-:W-:Y:S01]  /*0aa0*/  IMAD.WIDE R6, R7, 0x4, R2 ;  /* 0x0000000407067825 */ /* 0x000fe200078e0202 */
[----:B------:R0:W5:Y:S03]  /*0ab0*/  LDG.E R16, desc[UR6][R8.64+0x320] ;  /* 0x0003200608107981 */ /* 0x000166000c1e1900 */
[----:B------:R-:W-:Y:S02]  /*0ac0*/  IMAD R14, R14, R19, R21 ;  /* 0x000000130e0e7224 */ /* 0x000fe400078e0215 */
[----:B------:R-:W5:Y:S04]  /*0ad0*/  LDG.E R19, desc[UR6][R4.64+0x64] ;  /* 0x0000640604137981 */ /* 0x000f68000c1e1900 */
[----:B------:R-:W5:Y:S01]  /*0ae0*/  LDG.E R21, desc[UR6][R4.64+0x68] ;  /* 0x0000680604157981 */ /* 0x000f62000c1e1900 */
[----:B------:R-:W-:-:S03]  /*0af0*/  IMAD R20, R20, R25, R14 ;  /* 0x0000001914147224 */ /* 0x000fc600078e020e */
[----:B------:R-:W5:Y:S01]  /*0b00*/  LDG.E R14, desc[UR6][R6.64+-0x640] ;  /* 0xfff9c006060e7981 */ /* 0x000f62000c1e1900 */
[----:B0-----:R-:W-:-:S03]  /*0b10*/  IADD3 R9, PT, PT, R13, 0x1900, RZ ;  /* 0x000019000d097810 */ /* 0x001fc60007ffe0ff */
[----:B------:R-:W5:Y:S01]  /*0b20*/  LDG.E R25, desc[UR6][R4.64+0x70] ;  /* 0x0000700604197981 */ /* 0x000f62000c1e1900 */
[----:B------:R-:W-:-:S03]  /*0b30*/  IMAD R22, R22, R27, R20 ;  /* 0x0000001b16167224 */ /* 0x000fc600078e0214 */
[----:B------:R-:W5:Y:S04]  /*0b40*/  LDG.E R27, desc[UR6][R4.64+0x6c] ;  /* 0x00006c06041b7981 */ /* 0x000f68000c1e1900 */
[----:B------:R-:W5:Y:S01]  /*0b50*/  LDG.E R20, desc[UR6][R6.64+-0x320] ;  /* 0xfffce00606147981 */ /* 0x000f62000c1e1900 */
[----:B------:R-:W-:-:S03]  /*0b60*/  IMAD R26, R24, R29, R22 ;  /* 0x0000001d181a7224 */ /* 0x000fc600078e0216 */
[----:B------:R-:W5:Y:S01]  /*0b70*/  LDG.E R22, desc[UR6][R6.64] ;  /* 0x0000000606167981 */ /* 0x000f62000c1e1900 */
[----:B------:R-:W-:-:S03]  /*0b80*/  IMAD.WIDE R8, R9, 0x4, R2 ;  /* 0x0000000409087825 */ /* 0x000fc600078e0202 */
[----:B------:R0:W5:Y:S04]  /*0b90*/  LDG.E R24, desc[UR6][R6.64+0x320] ;  /* 0x0003200606187981 */ /* 0x000168000c1e1900 */
[----:B------:R-:W5:Y:S01]  /*0ba0*/  LDG.E R29, desc[UR6][R4.64+0x74] ;  /* 0x00007406041d7981 */ /* 0x000f62000c1e1900 */
[----:B---3--:R-:W-:-:S03]  /*0bb0*/  IMAD R12, R17, R12, R26 ;  /* 0x0000000c110c7224 */ /* 0x008fc600078e021a */
[----:B------:R-:W3:Y:S01]  /*0bc0*/  LDG.E R17, desc[UR6][R4.64+0x80] ;  /* 0x0000800604117981 */ /* 0x000ee2000c1e1900 */
[----:B--2---:R-:W-:-:S03]  /*0bd0*/  IMAD R12, R18, R23, R12 ;  /* 0x00000017120c7224 */ /* 0x004fc600078e020c */
[----:B------:R-:W2:Y:S04]  /*0be0*/  LDG.E R18, desc[UR6][R4.64+0x78] ;  /* 0x0000780604127981 */ /* 0x000ea8000c1e1900 */
[----:B------:R-:W2:Y:S01]  /*0bf0*/  LDG.E R23, desc[UR6][R8.64+-0x640] ;  /* 0xfff9c00608177981 */ /* 0x000ea2000c1e1900 */
[----:B----4-:R-:W-:-:S03]  /*0c00*/  IMAD R26, R15, R10, R12 ;  /* 0x0000000a0f1a7224 */ /* 0x010fc600078e020c */
[----:B------:R-:W4:Y:S04]  /*0c10*/  LDG.E R15, desc[UR6][R4.64+0x7c] ;  /* 0x00007c06040f7981 */ /* 0x000f28000c1e1900 */
[----:B------:R-:W4:Y:S04]  /*0c20*/  LDG.E R10, desc[UR6][R8.64+-0x320] ;  /* 0xfffce006080a7981 */ /* 0x000f28000c1e1900 */
[----:B------:R-:W3:Y:S01]  /*0c30*/  LDG.E R12, desc[UR6][R8.64] ;  /* 0x00000006080c7981 */ /* 0x000ee2000c1e1900 */
[----:B0-----:R-:W-:Y:S01]  /*0c40*/  IADD3 R7, PT, PT, R13, 0x1c20, RZ ;  /* 0x00001c200d077810 */ /* 0x001fe20007ffe0ff */
[----:B-----5:R-:W-:-:S04]  /*0c50*/  IMAD R16, R19, R16, R26 ;  /* 0x0000001013107224 */ /* 0x020fc800078e021a */
[----:B------:R-:W-:Y:S01]  /*0c60*/  IMAD.WIDE R6, R7, 0x4, R2 ;  /* 0x0000000407067825 */ /* 0x000fe200078e0202 */
[----:B------:R-:W5:Y:S03]  /*0c70*/  LDG.E R19, desc[UR6][R4.64+0x84] ;  /* 0x0000840604137981 */ /* 0x000f66000c1e1900 */
[----:B------:R-:W-:Y:S02]  /*0c80*/  IMAD R16, R21, R14, R16 ;  /* 0x0000000e15107224 */ /* 0x000fe400078e0210 */
[----:B------:R0:W5:Y:S04]  /*0c90*/  LDG.E R14, desc[UR6][R8.64+0x320] ;  /* 0x00032006080e7981 */ /* 0x000168000c1e1900 */
[----:B------:R-:W5:Y:S01]  /*0ca0*/  LDG.E R21, desc[UR6][R6.64+-0x640] ;  /* 0xfff9c00606157981 */ /* 0x000f62000c1e1900 */
[----:B------:R-:W-:Y:S01]  /*0cb0*/  IMAD R16, R27, R20, R16 ;  /* 0x000000141b107224 */ /* 0x000fe200078e0210 */
[----:B------:R-:W-:-:S02]  /*0cc0*/  IADD3 R26, PT, PT, R13, 0x1f40, RZ ;  /* 0x00001f400d1a7810 */ /* 0x000fc40007ffe0ff */
[----:B------:R-:W5:Y:S01]  /*0cd0*/  LDG.E R20, desc[UR6][R6.64] ;  /* 0x0000000606147981 */ /* 0x000f62000c1e1900 */
[----:B------:R-:W-:-:S03]  /*0ce0*/  IMAD R22, R25, R22, R16 ;  /* 0x0000001619167224 */ /* 0x000fc600078e0210 */
[----:B------:R-:W5:Y:S04]  /*0cf0*/  LDG.E R16, desc[UR6][R4.64+0x88] ;  /* 0x0000880604107981 */ /* 0x000f68000c1e1900 */
[----:B------:R-:W5:Y:S01]  /*0d00*/  LDG.E R25, desc[UR6][R6.64+-0x320] ;  /* 0xfffce00606197981 */ /* 0x000f62000c1e1900 */
[----:B------:R-:W-:-:S03]  /*0d10*/  IMAD R29, R29, R24, R22 ;  /* 0x000000181d1d7224 */ /* 0x000fc600078e0216 */
[----:B------:R-:W5:Y:S01]  /*0d20*/  LDG.E R22, desc[UR6][R4.64+0x8c] ;  /* 0x00008c0604167981 */ /* 0x000f62000c1e1900 */
[----:B0-----:R-:W-:-:S03]  /*0d30*/  IMAD.WIDE R8, R26, 0x4, R2 ;  /* 0x000000041a087825 */ /* 0x001fc600078e0202 */
[----:B------:R-:W5:Y:S04]  /*0d40*/  LDG.E R27, desc[UR6][R4.64+0x90] ;  /* 0x00009006041b7981 */ /* 0x000f68000c1e1900 */
[----:B------:R-:W5:Y:S04]  /*0d50*/  LDG.E R24, desc[UR6][R6.64+0x320] ;  /* 0x0003200606187981 */ /* 0x000f68000c1e1900 */
[----:B------:R-:W5:Y:S04]  /*0d60*/  LDG.E R6, desc[UR6][R8.64] ;  /* 0x0000000608067981 */ /* 0x000f68000c1e1900 */
[----:B------:R-:W5:Y:S01]  /*0d70*/  LDG.E R7, desc[UR6][R4.64+0xa4] ;  /* 0x0000a40604077981 */ /* 0x000f62000c1e1900 */
[----:B--2---:R-:W-:-:S03]  /*0d80*/  IMAD R18, R18, R23, R29 ;  /* 0x0000001712127224 */ /* 0x004fc600078e021d */
[----:B------:R-:W2:Y:S04]  /*0d90*/  LDG.E R23, desc[UR6][R4.64+0x94] ;  /* 0x0000940604177981 */ /* 0x000ea8000c1e1900 */
[----:B------:R-:W2:Y:S01]  /*0da0*/  LDG.E R29, desc[UR6][R4.64+0xa0] ;  /* 0x0000a006041d7981 */ /* 0x000ea2000c1e1900 */
[----:B----4-:R-:W-:-:S03]  /*0db0*/  IMAD R18, R15, R10, R18 ;  /* 0x0000000a0f127224 */ /* 0x010fc600078e0212 */
[----:B------:R-:W4:Y:S04]  /*0dc0*/  LDG.E R10, desc[UR6][R4.64+0x98] ;  /* 0x00009806040a7981 */ /* 0x000f28000c1e1900 */
[----:B------:R-:W4:Y:S01]  /*0dd0*/  LDG.E R15, desc[UR6][R8.64+-0x640] ;  /* 0xfff9c006080f7981 */ /* 0x000f22000c1e1900 */
[----:B---3--:R-:W-:-:S03]  /*0de0*/  IMAD R26, R17, R12, R18 ;  /* 0x0000000c111a7224 */ /* 0x008fc600078e0212 */
[----:B------:R-:W3:Y:S04]  /*0df0*/  LDG.E R17, desc[UR6][R4.64+0x9c] ;  /* 0x00009c0604117981 */ /* 0x000ee8000c1e1900 */
[----:B------:R-:W3:Y:S04]  /*0e00*/  LDG.E R18, desc[UR6][R8.64+-0x320] ;  /* 0xfffce00608127981 */ /* 0x000ee8000c1e1900 */
[----:B------:R-:W3:Y:S01]  /*0e10*/  LDG.E R12, desc[UR6][R8.64+0x320] ;  /* 0x00032006080c7981 */ /* 0x000ee2000c1e1900 */
[----:B-----5:R-:W-:Y:S01]  /*0e20*/  IMAD R14, R19, R14, R26 ;  /* 0x0000000e130e7224 */ /* 0x020fe200078e021a */
[----:B------:R-:W-:-:S03]  /*0e30*/  UIADD3 UR4, UPT, UPT, UR4, 0x2c, URZ ;  /* 0x0000002c04047890 */ /* 0x000fc6000fffe0ff */
[----:B------:R-:W-:-:S04]  /*0e40*/  IMAD R14, R16, R21, R14 ;  /* 0x00000015100e7224 */ /* 0x000fc800078e020e */
[----:B------:R-:W-:-:S04]  /*0e50*/  IMAD R14, R22, R25, R14 ;  /* 0x00000019160e7224 */ /* 0x000fc800078e020e */
[----:B------:R-:W-:Y:S01]  /*0e60*/  IMAD R14, R27, R20, R14 ;  /* 0x000000141b0e7224 */ /* 0x000fe200078e020e */
[----:B------:R-:W-:Y:S01]  /*0e70*/  UISETP.NE.AND UP0, UPT, UR4, 0x1f4, UPT ;  /* 0x000001f40400788c */ /* 0x000fe2000bf05270 */
[----:B------:R-:W-:Y:S02]  /*0e80*/  IADD3 R13, PT, PT, R13, 0x2260, RZ ;  /* 0x000022600d0d7810 */ /* 0x000fe40007ffe0ff */
[----:B--2---:R-:W-:-:S04]  /*0e90*/  IMAD R14, R23, R24, R14 ;  /* 0x00000018170e7224 */ /* 0x004fc800078e020e */
[----:B----4-:R-:W-:Y:S01]  /*0ea0*/  IMAD R10, R10, R15, R14 ;  /* 0x0000000f0a0a7224 */ /* 0x010fe200078e020e */
[----:B------:R-:W-:-:S03]  /*0eb0*/  IADD3 R14, P0, PT, R4, 0xb0, RZ ;  /* 0x000000b0040e7810 */ /* 0x000fc60007f1e0ff */
[----:B---3--:R-:W-:-:S04]  /*0ec0*/  IMAD R10, R17, R18, R10 ;  /* 0x00000012110a7224 */ /* 0x008fc800078e020a */
[----:B------:R-:W-:Y:S01]  /*0ed0*/  IMAD R6, R29, R6, R10 ;  /* 0x000000061d067224 */ /* 0x000fe200078e020a */
[----:B------:R-:W-:-:S03]  /*0ee0*/  IADD3.X R15, PT, PT, RZ, R5, RZ, P0, !PT ;  /* 0x00000005ff0f7210 */ /* 0x000fc600007fe4ff */
[----:B------:R-:W-:Y:S01]  /*0ef0*/  IMAD R8, R7, R12, R6 ;  /* 0x0000000c07087224 */ /* 0x000fe200078e0206 */
[----:B------:R-:W-:Y:S06]  /*0f00*/  BRA.U UP0, `(.L_x_0) ;  /* 0xfffffff5007c7547 */ /* 0x000fec000b83ffff */
[----:B------:R-:W0:Y:S01]  /*0f10*/  LDC.64 R2, c[0x0][0x390] ;  /* 0x0000e400ff027b82 */ /* 0x000e220000000a00 */
[----:B------:R-:W-:-:S04]  /*0f20*/  IMAD R11, R0, 0xc8, R11 ;  /* 0x000000c8000b7824 */ /* 0x000fc800078e020b */
[----:B0-----:R-:W-:-:S05]  /*0f30*/  IMAD.WIDE R2, R11, 0x4, R2 ;  /* 0x000000040b027825 */ /* 0x001fca00078e0202 */
[----:B------:R-:W-:Y:S01]  /*0f40*/  STG.E desc[UR6][R2.64], R8 ;  /* 0x0000000802007986 */ /* 0x000fe2000c101906 */
[----:B------:R-:W-:Y:S05]  /*0f50*/  EXIT ;  /* 0x000000000000794d */ /* 0x000fea0003800000 */
.L_x_1:
[----:B------:R-:W-:-:S00]  /*0f60*/  BRA `(.L_x_1) ;  /* 0xfffffffc00fc7947 */ /* 0x000fc0000383ffff */
[----:B------:R-:W-:-:S00]  /*0f70*/  NOP ;  /* 0x0000000000007918 */ /* 0x000fc00000000000 */
        /* <DEDUP_REMOVED lines=8> */
.L_x_2:


//--------------------- .nv.shared.reserved.0     --------------------------
	.section	.nv.shared.reserved.0,"aw",@nobits
	.weak		__nv_reservedSMEM_offset_0_alias
	.size		__nv_reservedSMEM_offset_0_alias, 0, 64
	.other		__nv_reservedSMEM_offset_0_alias,@"STO_CUDA_RESERVED_SHARED STV_DEFAULT"
__nv_reservedSMEM_offset_0_alias:
	.zero		0
	.zero		64


//--------------------- .nv.constant0._Z7mat_mulPiS_S_ --------------------------
	.section	.nv.constant0._Z7mat_mulPiS_S_,"a",@progbits
	.sectionflags	@""
	.align	4
.nv.constant0._Z7mat_mulPiS_S_:
	.zero		920


//--------------------- SYMBOLS --------------------------

	.type		.nv.reservedSmem.offset0,@object
	.size		.nv.reservedSmem.offset0,0x4
